//
// Generated by NVIDIA NVVM Compiler
//
// Compiler Build ID: CL-36424714
// Cuda compilation tools, release 13.0, V13.0.88
// Based on NVVM 20.0.0
//

.version 9.0
.target sm_100
.address_size 64

	// .globl	_Z12mandelKernelPimffffii

.visible .entry _Z12mandelKernelPimffffii(
	.param .u64 .ptr .align 1 _Z12mandelKernelPimffffii_param_0,
	.param .u64 _Z12mandelKernelPimffffii_param_1,
	.param .f32 _Z12mandelKernelPimffffii_param_2,
	.param .f32 _Z12mandelKernelPimffffii_param_3,
	.param .f32 _Z12mandelKernelPimffffii_param_4,
	.param .f32 _Z12mandelKernelPimffffii_param_5,
	.param .u32 _Z12mandelKernelPimffffii_param_6,
	.param .u32 _Z12mandelKernelPimffffii_param_7
)
{
	.reg .pred 	%p<4>;
	.reg .b32 	%r<17>;
	.reg .b32 	%f<20>;
	.reg .b64 	%rd<8>;

	ld.param.u64 	%rd1, [_Z12mandelKernelPimffffii_param_0];
	ld.param.u64 	%rd2, [_Z12mandelKernelPimffffii_param_1];
	ld.param.f32 	%f9, [_Z12mandelKernelPimffffii_param_2];
	ld.param.f32 	%f10, [_Z12mandelKernelPimffffii_param_3];
	ld.param.f32 	%f11, [_Z12mandelKernelPimffffii_param_4];
	ld.param.f32 	%f12, [_Z12mandelKernelPimffffii_param_5];
	ld.param.u32 	%r6, [_Z12mandelKernelPimffffii_param_7];
	mov.u32 	%r8, %tid.x;
	mov.u32 	%r9, %ctaid.x;
	mov.u32 	%r10, %ntid.x;
	mad.lo.s32 	%r1, %r9, %r10, %r8;
	mov.u32 	%r11, %tid.y;
	mov.u32 	%r12, %ctaid.y;
	mov.u32 	%r13, %ntid.y;
	mad.lo.s32 	%r2, %r12, %r13, %r11;
	cvt.rn.f32.s32 	%f13, %r1;
	fma.rn.f32 	%f1, %f11, %f13, %f9;
	cvt.rn.f32.u32 	%f14, %r2;
	fma.rn.f32 	%f2, %f12, %f14, %f10;
	setp.lt.s32 	%p1, %r6, 1;
	mov.b32 	%r16, 0;
	@%p1 bra 	$L__BB0_4;
	mov.b32 	%r15, 0;
	mov.f32 	%f18, %f2;
	mov.f32 	%f19, %f1;
$L__BB0_2:
	mul.f32 	%f5, %f19, %f19;
	mul.f32 	%f6, %f18, %f18;
	add.f32 	%f15, %f5, %f6;
	setp.gt.f32 	%p2, %f15, 0f40800000;
	mov.u32 	%r16, %r15;
	@%p2 bra 	$L__BB0_4;
	sub.f32 	%f16, %f5, %f6;
	add.f32 	%f17, %f19, %f19;
	add.f32 	%f19, %f1, %f16;
	fma.rn.f32 	%f18, %f17, %f18, %f2;
	add.s32 	%r15, %r15, 1;
	setp.ne.s32 	%p3, %r15, %r6;
	mov.u32 	%r16, %r6;
	@%p3 bra 	$L__BB0_2;
$L__BB0_4:
	cvta.to.global.u64 	%rd3, %rd1;
	cvt.u64.u32 	%rd4, %r2;
	mad.lo.s64 	%rd5, %rd2, %rd4, %rd3;
	mul.wide.s32 	%rd6, %r1, 4;
	add.s64 	%rd7, %rd5, %rd6;
	st.global.u32 	[%rd7], %r16;
	ret;

}


// ===== COMPILED SASS (sm_100) =====

	.target	sm_100

	.elftype	@"ET_EXEC"


//--------------------- .note.nv.tkinfo           --------------------------
	.section	.note.nv.tkinfo,"",@"SHT_NOTE"
	.sectionflags	@"SHF_NOTE_NV_TKINFO"
	.tkinfo
        /*0018*/ 	.word	0x00000002
        /*0030*/ 	.string	""
        /*0030*/ 	.string	"ptxas"
        /*0030*/ 	.string	"Cuda compilation tools, release 13.0, V13.0.88"
        /*0030*/ 	.string	"Build cuda_13.0.r13.0/compiler.36424714_0"
        /*0030*/ 	.string	"-arch sm_100 -m 64 "



//--------------------- .note.nv.cuinfo           --------------------------
	.section	.note.nv.cuinfo,"",@"SHT_NOTE"
	.sectionflags	@"SHF_NOTE_NV_CUINFO"
        /*0018*/ 	.short	0x0002
        /*001a*/ 	.short	0x0064
        /*001c*/ 	.short	0x0082
	.zero		2


//--------------------- .nv.info                  --------------------------
	.section	.nv.info,"",@"SHT_CUDA_INFO"
	.align	4


	//----- nvinfo : EIATTR_REGCOUNT
	.align		4
        /*0000*/ 	.byte	0x04, 0x2f
        /*0002*/ 	.short	(.L_1 - .L_0)
	.align		4
.L_0:
        /*0004*/ 	.word	index@(_Z12mandelKernelPimffffii)
        /*0008*/ 	.word	0x00000012


	//----- nvinfo : EIATTR_FRAME_SIZE
	.align		4
.L_1:
        /*000c*/ 	.byte	0x04, 0x11
        /*000e*/ 	.short	(.L_3 - .L_2)
	.align		4
.L_2:
        /*0010*/ 	.word	index@(_Z12mandelKernelPimffffii)
        /*0014*/ 	.word	0x00000000


	//----- nvinfo : EIATTR_MIN_STACK_SIZE
	.align		4
.L_3:
        /*0018*/ 	.byte	0x04, 0x12
        /*001a*/ 	.short	(.L_5 - .L_4)
	.align		4
.L_4:
        /*001c*/ 	.word	index@(_Z12mandelKernelPimffffii)
        /*0020*/ 	.word	0x00000000
.L_5:


//--------------------- .nv.compat                --------------------------
	.section	.nv.compat,"",@"SHT_CUDA_COMPAT_INFO"
	.align	4
        /*0000*/ 	.byte	0x02, 0x09, 0x00, 0x00, 0x02, 0x02, 0x01, 0x00, 0x02, 0x05, 0x05, 0x00, 0x03, 0x07, 0x01, 0x01
        /*0010*/ 	.byte	0x02, 0x03, 0x00, 0x00, 0x02, 0x06, 0x01, 0x00, 0x04, 0x0b, 0x08, 0x00, 0x01, 0x00, 0x00, 0x00
        /*0020*/ 	.byte	0x00, 0x00, 0x00, 0x00


//--------------------- .nv.info._Z12mandelKernelPimffffii --------------------------
	.section	.nv.info._Z12mandelKernelPimffffii,"",@"SHT_CUDA_INFO"
	.sectionflags	@""
	.align	4


	//----- nvinfo : EIATTR_CUDA_API_VERSION
	.align		4
        /*0000*/ 	.byte	0x04, 0x37
        /*0002*/ 	.short	(.L_7 - .L_6)
.L_6:
        /*0004*/ 	.word	0x00000082


	//----- nvinfo : EIATTR_KPARAM_INFO
	.align		4
.L_7:
        /*0008*/ 	.byte	0x04, 0x17
        /*000a*/ 	.short	(.L_9 - .L_8)
.L_8:
        /*000c*/ 	.word	0x00000000
        /*0010*/ 	.short	0x0007
        /*0012*/ 	.short	0x0024
        /*0014*/ 	.byte	0x00, 0xf0, 0x11, 0x00


	//----- nvinfo : EIATTR_KPARAM_INFO
	.align		4
.L_9:
        /*0018*/ 	.byte	0x04, 0x17
        /*001a*/ 	.short	(.L_11 - .L_10)
.L_10:
        /*001c*/ 	.word	0x00000000
        /*0020*/ 	.short	0x0006
        /*0022*/ 	.short	0x0020
        /*0024*/ 	.byte	0x00, 0xf0, 0x11, 0x00


	//----- nvinfo : EIATTR_KPARAM_INFO
	.align		4
.L_11:
        /*0028*/ 	.byte	0x04, 0x17
        /*002a*/ 	.short	(.L_13 - .L_12)
.L_12:
        /*002c*/ 	.word	0x00000000
        /*0030*/ 	.short	0x0005
        /*0032*/ 	.short	0x001c
        /*0034*/ 	.byte	0x00, 0xf0, 0x11, 0x00


	//----- nvinfo : EIATTR_KPARAM_INFO
	.align		4
.L_13:
        /*0038*/ 	.byte	0x04, 0x17
        /*003a*/ 	.short	(.L_15 - .L_14)
.L_14:
        /*003c*/ 	.word	0x00000000
        /*0040*/ 	.short	0x0004
        /*0042*/ 	.short	0x0018
        /*0044*/ 	.byte	0x00, 0xf0, 0x11, 0x00


	//----- nvinfo : EIATTR_KPARAM_INFO
	.align		4
.L_15:
        /*0048*/ 	.byte	0x04, 0x17
        /*004a*/ 	.short	(.L_17 - .L_16)
.L_16:
        /*004c*/ 	.word	0x00000000
        /*0050*/ 	.short	0x0003
        /*0052*/ 	.short	0x0014
        /*0054*/ 	.byte	0x00, 0xf0, 0x11, 0x00


	//----- nvinfo : EIATTR_KPARAM_INFO
	.align		4
.L_17:
        /*0058*/ 	.byte	0x04, 0x17
        /*005a*/ 	.short	(.L_19 - .L_18)
.L_18:
        /*005c*/ 	.word	0x00000000
        /*0060*/ 	.short	0x0002
        /*0062*/ 	.short	0x0010
        /*0064*/ 	.byte	0x00, 0xf0, 0x11, 0x00


	//----- nvinfo : EIATTR_KPARAM_INFO
	.align		4
.L_19:
        /*0068*/ 	.byte	0x04, 0x17
        /*006a*/ 	.short	(.L_21 - .L_20)
.L_20:
        /*006c*/ 	.word	0x00000000
        /*0070*/ 	.short	0x0001
        /*0072*/ 	.short	0x0008
        /*0074*/ 	.byte	0x00, 0xf0, 0x21, 0x00


	//----- nvinfo : EIATTR_KPARAM_INFO
	.align		4
.L_21:
        /*0078*/ 	.byte	0x04, 0x17
        /*007a*/ 	.short	(.L_23 - .L_22)
.L_22:
        /*007c*/ 	.word	0x00000000
        /*0080*/ 	.short	0x0000
        /*0082*/ 	.short	0x0000
        /*0084*/ 	.byte	0x00, 0xf5, 0x21, 0x00


	//----- nvinfo : EIATTR_SPARSE_MMA_MASK
	.align		4
.L_23:
        /*0088*/ 	.byte	0x03, 0x50
        /*008a*/ 	.short	0x0000


	//----- nvinfo : EIATTR_MAXREG_COUNT
	.align		4
        /*008c*/ 	.byte	0x03, 0x1b
        /*008e*/ 	.short	0x00ff


	//----- nvinfo : EIATTR_MERCURY_ISA_VERSION
	.align		4
        /*0090*/ 	.byte	0x03, 0x5f
        /*0092*/ 	.short	0x0101


	//----- nvinfo : EIATTR_VRC_CTA_INIT_COUNT
	.align		4
        /*0094*/ 	.byte	0x02, 0x4a
	.zero		1
	.zero		1


	//----- nvinfo : EIATTR_EXIT_INSTR_OFFSETS
	.align		4
        /*0098*/ 	.byte	0x04, 0x1c
        /*009a*/ 	.short	(.L_25 - .L_24)


	//   ....[0]....
.L_24:
        /*009c*/ 	.word	0x000002e0


	//----- nvinfo : EIATTR_CRS_STACK_SIZE
	.align		4
.L_25:
        /*00a0*/ 	.byte	0x04, 0x1e
        /*00a2*/ 	.short	(.L_27 - .L_26)
.L_26:
        /*00a4*/ 	.word	0x00000000


	//----- nvinfo : EIATTR_CBANK_PARAM_SIZE
	.align		4
.L_27:
        /*00a8*/ 	.byte	0x03, 0x19
        /*00aa*/ 	.short	0x0028


	//----- nvinfo : EIATTR_PARAM_CBANK
	.align		4
        /*00ac*/ 	.byte	0x04, 0x0a
        /*00ae*/ 	.short	(.L_29 - .L_28)
	.align		4
.L_28:
        /*00b0*/ 	.word	index@(.nv.constant0._Z12mandelKernelPimffffii)
        /*00b4*/ 	.short	0x0380
        /*00b6*/ 	.short	0x0028


	//----- nvinfo : EIATTR_SW_WAR
	.align		4
.L_29:
        /*00b8*/ 	.byte	0x04, 0x36
        /*00ba*/ 	.short	(.L_31 - .L_30)
.L_30:
        /*00bc*/ 	.word	0x00000008
.L_31:


//--------------------- .nv.callgraph             --------------------------
	.section	.nv.callgraph,"",@"SHT_CUDA_CALLGRAPH"
	.align	4
	.sectionentsize	8
	.align		4
        /*0000*/ 	.word	0x00000000
	.align		4
        /*0004*/ 	.word	0xffffffff
	.align		4
        /*0008*/ 	.word	0x00000000
	.align		4
        /*000c*/ 	.word	0xfffffffe
	.align		4
        /*0010*/ 	.word	0x00000000
	.align		4
        /*0014*/ 	.word	0xfffffffd
	.align		4
        /*0018*/ 	.word	0x00000000
	.align		4
        /*001c*/ 	.word	0xfffffffc


//--------------------- .text._Z12mandelKernelPimffffii --------------------------
	.section	.text._Z12mandelKernelPimffffii,"ax",@progbits
	.align	128
        .global         _Z12mandelKernelPimffffii
        .type           _Z12mandelKernelPimffffii,@function
        .size           _Z12mandelKernelPimffffii,(.L_x_4 - _Z12mandelKernelPimffffii)
        .other          _Z12mandelKernelPimffffii,@"STO_CUDA_ENTRY STV_DEFAULT"
_Z12mandelKernelPimffffii:
.text._Z12mandelKernelPimffffii:
[----:B------:R-:W-:Y:S01]  /*0000*/  LDC R1, c[0x0][0x37c] ;  /* 0x0000df00ff017b82 */ /* 0x000fe20000000800 */
[----:B------:R-:W0:Y:S07]  /*0010*/  S2R R7, SR_TID.Y ;  /* 0x0000000000077919 */ /* 0x000e2e0000002200 */
[----:B------:R-:W1:Y:S01]  /*0020*/  LDC R0, c[0x0][0x360] ;  /* 0x0000d800ff007b82 */ /* 0x000e620000000800 */
[----:B------:R-:W2:Y:S01]  /*0030*/  LDCU UR6, c[0x0][0x3a4] ;  /* 0x00007480ff0677ac */ /* 0x000ea20008000800 */
[----:B------:R-:W1:Y:S06]  /*0040*/  S2R R5, SR_TID.X ;  /* 0x0000000000057919 */ /* 0x000e6c0000002100 */
[----:B------:R-:W0:Y:S08]  /*0050*/  S2UR UR5, SR_CTAID.Y ;  /* 0x00000000000579c3 */ /* 0x000e300000002600 */
[----:B------:R-:W0:Y:S01]  /*0060*/  LDC R2, c[0x0][0x364] ;  /* 0x0000d900ff027b82 */ /* 0x000e220000000800 */
[----:B--2---:R-:W-:-:S07]  /*0070*/  UISETP.GE.AND UP0, UPT, UR6, 0x1, UPT ;  /* 0x000000010600788c */ /* 0x004fce000bf06270 */
[----:B------:R-:W1:Y:S08]  /*0080*/  S2UR UR4, SR_CTAID.X ;  /* 0x00000000000479c3 */ /* 0x000e700000002500 */
[----:B------:R-:W2:Y:S08]  /*0090*/  LDC.64 R10, c[0x0][0x390] ;  /* 0x0000e400ff0a7b82 */ /* 0x000eb00000000a00 */
[----:B------:R-:W2:Y:S01]  /*00a0*/  LDC.64 R8, c[0x0][0x398] ;  /* 0x0000e600ff087b82 */ /* 0x000ea20000000a00 */
[----:B0-----:R-:W-:-:S02]  /*00b0*/  IMAD R7, R2, UR5, R7 ;  /* 0x0000000502077c24 */ /* 0x001fc4000f8e0207 */
[----:B-1----:R-:W-:-:S03]  /*00c0*/  IMAD R5, R0, UR4, R5 ;  /* 0x0000000400057c24 */ /* 0x002fc6000f8e0205 */
[----:B------:R-:W-:Y:S01]  /*00d0*/  I2FP.F32.U32 R0, R7 ;  /* 0x0000000700007245 */ /* 0x000fe20000201000 */
[----:B------:R-:W0:Y:S01]  /*00e0*/  LDCU.64 UR4, c[0x0][0x358] ;  /* 0x00006b00ff0477ac */ /* 0x000e220008000a00 */
[----:B------:R-:W-:-:S03]  /*00f0*/  I2FP.F32.S32 R3, R5 ;  /* 0x0000000500037245 */ /* 0x000fc60000201400 */
[----:B--2---:R-:W-:Y:S01]  /*0100*/  FFMA R0, R0, R9, R11 ;  /* 0x0000000900007223 */ /* 0x004fe2000000000b */
[----:B------:R-:W-:Y:S02]  /*0110*/  HFMA2 R9, -RZ, RZ, 0, 0 ;  /* 0x00000000ff097431 */ /* 0x000fe400000001ff */
[----:B------:R-:W-:Y:S01]  /*0120*/  FFMA R3, R3, R8, R10 ;  /* 0x0000000803037223 */ /* 0x000fe2000000000a */
[----:B0-----:R-:W-:Y:S06]  /*0130*/  BRA.U !UP0, `(.L_x_0) ;  /* 0x0000000108507547 */ /* 0x001fec000b800000 */
[----:B------:R-:W-:Y:S01]  /*0140*/  BSSY.RECONVERGENT B0, `(.L_x_0) ;  /* 0x0000013000007945 */ /* 0x000fe20003800200 */
[----:B------:R-:W-:Y:S01]  /*0150*/  MOV R9, RZ ;  /* 0x000000ff00097202 */ /* 0x000fe20000000f00 */
[----:B------:R-:W0:Y:S01]  /*0160*/  LDCU UR8, c[0x0][0x3a4] ;  /* 0x00007480ff0877ac */ /* 0x000e220008000800 */
[----:B------:R-:W-:Y:S02]  /*0170*/  MOV R11, R0 ;  /* 0x00000000000b7202 */ /* 0x000fe40000000f00 */
[----:B------:R-:W-:Y:S01]  /*0180*/  MOV R2, R3 ;  /* 0x0000000300027202 */ /* 0x000fe20000000f00 */
[----:B------:R-:W1:Y:S06]  /*0190*/  LDCU UR9, c[0x0][0x3a4] ;  /* 0x00007480ff0977ac */ /* 0x000e6c0008000800 */
.L_x_2:
[----:B------:R-:W-:Y:S01]  /*01a0*/  FMUL R4, R2, R2 ;  /* 0x0000000202047220 */ /* 0x000fe20000400000 */
[----:B------:R-:W-:-:S04]  /*01b0*/  FMUL R15, R11, R11 ;  /* 0x0000000b0b0f7220 */ /* 0x000fc80000400000 */
[----:B------:R-:W-:-:S05]  /*01c0*/  FADD R6, R4, R15 ;  /* 0x0000000f04067221 */ /* 0x000fca0000000000 */
[----:B------:R-:W-:-:S13]  /*01d0*/  FSETP.GT.AND P0, PT, R6, 4, PT ;  /* 0x408000000600780b */ /* 0x000fda0003f04000 */
[----:B------:R-:W-:Y:S05]  /*01e0*/  @P0 BRA `(.L_x_1) ;  /* 0x0000000000200947 */ /* 0x000fea0003800000 */
[----:B------:R-:W-:Y:S01]  /*01f0*/  IADD3 R9, PT, PT, R9, 0x1, RZ ;  /* 0x0000000109097810 */ /* 0x000fe20007ffe0ff */
[----:B------:R-:W-:Y:S01]  /*0200*/  FADD R13, R2, R2 ;  /* 0x00000002020d7221 */ /* 0x000fe20000000000 */
[----:B------:R-:W-:Y:S02]  /*0210*/  FADD R2, R4, -R15 ;  /* 0x8000000f04027221 */ /* 0x000fe40000000000 */
[----:B-1----:R-:W-:Y:S01]  /*0220*/  ISETP.NE.AND P0, PT, R9, UR9, PT ;  /* 0x0000000909007c0c */ /* 0x002fe2000bf05270 */
[----:B------:R-:W-:Y:S01]  /*0230*/  FFMA R11, R13, R11, R0 ;  /* 0x0000000b0d0b7223 */ /* 0x000fe20000000000 */
[----:B------:R-:W-:-:S11]  /*0240*/  FADD R2, R3, R2 ;  /* 0x0000000203027221 */ /* 0x000fd60000000000 */
[----:B------:R-:W-:Y:S05]  /*0250*/  @P0 BRA `(.L_x_2) ;  /* 0xfffffffc00d00947 */ /* 0x000fea000383ffff */
[----:B0-----:R-:W-:-:S07]  /*0260*/  MOV R9, UR8 ;  /* 0x0000000800097c02 */ /* 0x001fce0008000f00 */
.L_x_1:
[----:B01----:R-:W-:Y:S05]  /*0270*/  BSYNC.RECONVERGENT B0 ;  /* 0x0000000000007941 */ /* 0x003fea0003800200 */
.L_x_0:
[----:B------:R-:W0:Y:S01]  /*0280*/  LDC.64 R2, c[0x0][0x380] ;  /* 0x0000e000ff027b82 */ /* 0x000e220000000a00 */
[----:B------:R-:W0:Y:S02]  /*0290*/  LDCU.64 UR6, c[0x0][0x388] ;  /* 0x00007100ff0677ac */ /* 0x000e240008000a00 */
[----:B0-----:R-:W-:-:S04]  /*02a0*/  IMAD.WIDE.U32 R2, R7, UR6, R2 ;  /* 0x0000000607027c25 */ /* 0x001fc8000f8e0002 */
[----:B------:R-:W-:Y:S02]  /*02b0*/  IMAD R3, R7, UR7, R3 ;  /* 0x0000000707037c24 */ /* 0x000fe4000f8e0203 */
[----:B------:R-:W-:-:S05]  /*02c0*/  IMAD.WIDE R2, R5, 0x4, R2 ;  /* 0x0000000405027825 */ /* 0x000fca00078e0202 */
[----:B------:R-:W-:Y:S01]  /*02d0*/  STG.E desc[UR4][R2.64], R9 ;  /* 0x0000000902007986 */ /* 0x000fe2000c101904 */
[----:B------:R-:W-:Y:S05]  /*02e0*/  EXIT ;  /* 0x000000000000794d */ /* 0x000fea0003800000 */
.L_x_3:
[----:B------:R-:W-:-:S00]  /*02f0*/  BRA `(.L_x_3) ;  /* 0xfffffffc00fc7947 */ /* 0x000fc0000383ffff */
[----:B------:R-:W-:-:S00]  /*0300*/  NOP ;  /* 0x0000000000007918 */ /* 0x000fc00000000000 */
[----:B------:R-:W-:-:S00]  /*0310*/  NOP ;  /* 0x0000000000007918 */ /* 0x000fc00000000000 */
[----:B------:R-:W-:-:S00]  /*0320*/  NOP ;  /* 0x0000000000007918 */ /* 0x000fc00000000000 */
[----:B------:R-:W-:-:S00]  /*0330*/  NOP ;  /* 0x0000000000007918 */ /* 0x000fc00000000000 */
[----:B------:R-:W-:-:S00]  /*0340*/  NOP ;  /* 0x0000000000007918 */ /* 0x000fc00000000000 */
[----:B------:R-:W-:-:S00]  /*0350*/  NOP ;  /* 0x0000000000007918 */ /* 0x000fc00000000000 */
[----:B------:R-:W-:-:S00]  /*0360*/  NOP ;  /* 0x0000000000007918 */ /* 0x000fc00000000000 */
[----:B------:R-:W-:-:S00]  /*0370*/  NOP ;  /* 0x0000000000007918 */ /* 0x000fc00000000000 */
.L_x_4:


//--------------------- .nv.shared.reserved.0     --------------------------
	.section	.nv.shared.reserved.0,"aw",@nobits
	.weak		__nv_reservedSMEM_offset_0_alias
	.size		__nv_reservedSMEM_offset_0_alias, 0, 64
	.other		__nv_reservedSMEM_offset_0_alias,@"STO_CUDA_RESERVED_SHARED STV_DEFAULT"
__nv_reservedSMEM_offset_0_alias:
	.zero		0
	.zero		64


//--------------------- .nv.constant0._Z12mandelKernelPimffffii --------------------------
	.section	.nv.constant0._Z12mandelKernelPimffffii,"a",@progbits
	.sectionflags	@""
	.align	4
.nv.constant0._Z12mandelKernelPimffffii:
	.zero		936


//--------------------- SYMBOLS --------------------------

	.type		.nv.reservedSmem.offset0,@object
	.size		.nv.reservedSmem.offset0,0x4
